	.headerflags	@"EF_CUDA_TEXMODE_UNIFIED EF_CUDA_64BIT_ADDRESS EF_CUDA_SM86 EF_CUDA_VIRTUAL_SM(EF_CUDA_SM86)"
	.elftype	@"ET_EXEC"


//--------------------- .nv.info                  --------------------------
	.section	.nv.info,"",@"SHT_CUDA_INFO"
	.align	4


	//----- nvinfo : EIATTR_REGCOUNT
	.align		4
        /*0000*/ 	.byte	0x04, 0x2f
        /*0002*/ 	.short	(.L_1 - .L_0)
	.align		4
.L_0:
        /*0004*/ 	.word	index@(triton_poi_fused__to_copy_cat_12)
        /*0008*/ 	.word	0x0000001a


	//----- nvinfo : EIATTR_MIN_STACK_SIZE
	.align		4
.L_1:
        /*000c*/ 	.byte	0x04, 0x12
        /*000e*/ 	.short	(.L_3 - .L_2)
	.align		4
.L_2:
        /*0010*/ 	.word	index@(triton_poi_fused__to_copy_cat_12)
        /*0014*/ 	.word	0x00000000


	//----- nvinfo : EIATTR_FRAME_SIZE
	.align		4
.L_3:
        /*0018*/ 	.byte	0x04, 0x11
        /*001a*/ 	.short	(.L_5 - .L_4)
	.align		4
.L_4:
        /*001c*/ 	.word	index@(triton_poi_fused__to_copy_cat_12)
        /*0020*/ 	.word	0x00000000


	//----- nvinfo : EIATTR_MIN_STACK_SIZE
	.align		4
.L_5:
        /*0024*/ 	.byte	0x04, 0x12
        /*0026*/ 	.short	(.L_7 - .L_6)
	.align		4
.L_6:
        /*0028*/ 	.word	index@(triton_poi_fused__to_copy_cat_12)
        /*002c*/ 	.word	0x00000000
.L_7:


//--------------------- .nv.info.triton_poi_fused__to_copy_cat_12 --------------------------
	.section	.nv.info.triton_poi_fused__to_copy_cat_12,"",@"SHT_CUDA_INFO"
	.sectionflags	@""
	.align	4


	//----- nvinfo : EIATTR_CUDA_API_VERSION
	.align		4
        /*0000*/ 	.byte	0x04, 0x37
        /*0002*/ 	.short	(.L_9 - .L_8)
.L_8:
        /*0004*/ 	.word	0x0000007c


	//----- nvinfo : EIATTR_SW2861232_WAR
	.align		4
.L_9:
        /*0008*/ 	.byte	0x01, 0x35
	.zero		2


	//----- nvinfo : EIATTR_PARAM_CBANK
	.align		4
        /*000c*/ 	.byte	0x04, 0x0a
        /*000e*/ 	.short	(.L_11 - .L_10)
	.align		4
.L_10:
        /*0010*/ 	.word	index@(.nv.constant0.triton_poi_fused__to_copy_cat_12)
        /*0014*/ 	.short	0x0160
        /*0016*/ 	.short	0x0048


	//----- nvinfo : EIATTR_CBANK_PARAM_SIZE
	.align		4
.L_11:
        /*0018*/ 	.byte	0x03, 0x19
        /*001a*/ 	.short	0x0048


	//----- nvinfo : EIATTR_KPARAM_INFO
	.align		4
        /*001c*/ 	.byte	0x04, 0x17
        /*001e*/ 	.short	(.L_13 - .L_12)
.L_12:
        /*0020*/ 	.word	0x00000000
        /*0024*/ 	.short	0x0008
        /*0026*/ 	.short	0x0040
        /*0028*/ 	.byte	0x00, 0xf4, 0x21, 0x00


	//----- nvinfo : EIATTR_KPARAM_INFO
	.align		4
.L_13:
        /*002c*/ 	.byte	0x04, 0x17
        /*002e*/ 	.short	(.L_15 - .L_14)
.L_14:
        /*0030*/ 	.word	0x00000000
        /*0034*/ 	.short	0x0007
        /*0036*/ 	.short	0x0038
        /*0038*/ 	.byte	0x00, 0xf0, 0x11, 0x00


	//----- nvinfo : EIATTR_KPARAM_INFO
	.align		4
.L_15:
        /*003c*/ 	.byte	0x04, 0x17
        /*003e*/ 	.short	(.L_17 - .L_16)
.L_16:
        /*0040*/ 	.word	0x00000000
        /*0044*/ 	.short	0x0006
        /*0046*/ 	.short	0x0030
        /*0048*/ 	.byte	0x00, 0xf4, 0x21, 0x00


	//----- nvinfo : EIATTR_KPARAM_INFO
	.align		4
.L_17:
        /*004c*/ 	.byte	0x04, 0x17
        /*004e*/ 	.short	(.L_19 - .L_18)
.L_18:
        /*0050*/ 	.word	0x00000000
        /*0054*/ 	.short	0x0005
        /*0056*/ 	.short	0x0028
        /*0058*/ 	.byte	0x00, 0xf4, 0x21, 0x00


	//----- nvinfo : EIATTR_KPARAM_INFO
	.align		4
.L_19:
        /*005c*/ 	.byte	0x04, 0x17
        /*005e*/ 	.short	(.L_21 - .L_20)
.L_20:
        /*0060*/ 	.word	0x00000000
        /*0064*/ 	.short	0x0004
        /*0066*/ 	.short	0x0020
        /*0068*/ 	.byte	0x00, 0xf4, 0x21, 0x00


	//----- nvinfo : EIATTR_KPARAM_INFO
	.align		4
.L_21:
        /*006c*/ 	.byte	0x04, 0x17
        /*006e*/ 	.short	(.L_23 - .L_22)
.L_22:
        /*0070*/ 	.word	0x00000000
        /*0074*/ 	.short	0x0003
        /*0076*/ 	.short	0x0018
        /*0078*/ 	.byte	0x00, 0xf4, 0x21, 0x00


	//----- nvinfo : EIATTR_KPARAM_INFO
	.align		4
.L_23:
        /*007c*/ 	.byte	0x04, 0x17
        /*007e*/ 	.short	(.L_25 - .L_24)
.L_24:
        /*0080*/ 	.word	0x00000000
        /*0084*/ 	.short	0x0002
        /*0086*/ 	.short	0x0010
        /*0088*/ 	.byte	0x00, 0xf4, 0x21, 0x00


	//----- nvinfo : EIATTR_KPARAM_INFO
	.align		4
.L_25:
        /*008c*/ 	.byte	0x04, 0x17
        /*008e*/ 	.short	(.L_27 - .L_26)
.L_26:
        /*0090*/ 	.word	0x00000000
        /*0094*/ 	.short	0x0001
        /*0096*/ 	.short	0x0008
        /*0098*/ 	.byte	0x00, 0xf4, 0x21, 0x00


	//----- nvinfo : EIATTR_KPARAM_INFO
	.align		4
.L_27:
        /*009c*/ 	.byte	0x04, 0x17
        /*009e*/ 	.short	(.L_29 - .L_28)
.L_28:
        /*00a0*/ 	.word	0x00000000
        /*00a4*/ 	.short	0x0000
        /*00a6*/ 	.short	0x0000
        /*00a8*/ 	.byte	0x00, 0xf4, 0x21, 0x00


	//----- nvinfo : EIATTR_MAXREG_COUNT
	.align		4
.L_29:
        /*00ac*/ 	.byte	0x03, 0x1b
        /*00ae*/ 	.short	0x00ff


	//----- nvinfo : EIATTR_EXIT_INSTR_OFFSETS
	.align		4
        /*00b0*/ 	.byte	0x04, 0x1c
        /*00b2*/ 	.short	(.L_31 - .L_30)


	//   ....[0]....
.L_30:
        /*00b4*/ 	.word	0x000005f0


	//----- nvinfo : EIATTR_REQNTID
	.align		4
.L_31:
        /*00b8*/ 	.byte	0x04, 0x10
        /*00ba*/ 	.short	(.L_33 - .L_32)
.L_32:
        /*00bc*/ 	.word	0x00000100
        /*00c0*/ 	.word	0x00000001
        /*00c4*/ 	.word	0x00000001
.L_33:


//--------------------- .nv.callgraph             --------------------------
	.section	.nv.callgraph,"",@"SHT_CUDA_CALLGRAPH"
	.align	4
	.sectionentsize	8
	.align		4
        /*0000*/ 	.word	0x00000000
	.align		4
        /*0004*/ 	.word	0xffffffff
	.align		4
        /*0008*/ 	.word	0x00000000
	.align		4
        /*000c*/ 	.word	0xfffffffe
	.align		4
        /*0010*/ 	.word	0x00000000
	.align		4
        /*0014*/ 	.word	0xfffffffd
	.align		4
        /*0018*/ 	.word	0x00000000
	.align		4
        /*001c*/ 	.word	0xfffffffc


//--------------------- .nv.rel.action            --------------------------
	.section	.nv.rel.action,"",@"SHT_CUDA_RELOCINFO"
	.align	8
	.sectionentsize	8
        /*0000*/ 	.byte	0x73, 0x00, 0x00, 0x00, 0x00, 0x00, 0x00, 0x00, 0x00, 0x00, 0x00, 0x11, 0x25, 0x00, 0x05, 0x36


//--------------------- .nv.constant0.triton_poi_fused__to_copy_cat_12 --------------------------
	.section	.nv.constant0.triton_poi_fused__to_copy_cat_12,"a",@progbits
	.sectionflags	@""
	.align	4
.nv.constant0.triton_poi_fused__to_copy_cat_12:
	.zero		424


//--------------------- .text.triton_poi_fused__to_copy_cat_12 --------------------------
	.section	.text.triton_poi_fused__to_copy_cat_12,"ax",@progbits
	.sectioninfo	@"SHI_REGISTERS=26"
	.align	128
        .global         triton_poi_fused__to_copy_cat_12
        .type           triton_poi_fused__to_copy_cat_12,@function
        .size           triton_poi_fused__to_copy_cat_12,(.L_x_1 - triton_poi_fused__to_copy_cat_12)
        .other          triton_poi_fused__to_copy_cat_12,@"STO_CUDA_ENTRY STV_DEFAULT"
triton_poi_fused__to_copy_cat_12:
.text.triton_poi_fused__to_copy_cat_12:
[----:B------:R-:W-:Y:S02]  /*0000*/  IMAD.MOV.U32 R1, RZ, RZ, c[0x0][0x28] ;  /* 0x00000a00ff017624 */ /* 0x000fe400078e00ff */
[----:B------:R-:W0:Y:S01]  /*0010*/  S2R R0, SR_TID.X ;  /* 0x0000000000007919 */ /* 0x000e220000002100 */
[----:B------:R-:W-:Y:S01]  /*0020*/  MOV R2, RZ ;  /* 0x000000ff00027202 */ /* 0x000fe20000000f00 */
[----:B------:R-:W-:Y:S01]  /*0030*/  IMAD.MOV.U32 R19, RZ, RZ, 0x2 ;  /* 0x00000002ff137424 */ /* 0x000fe200078e00ff */
[----:B------:R-:W-:Y:S01]  /*0040*/  CS2R R20, SRZ ;  /* 0x0000000000147805 */ /* 0x000fe2000001ff00 */
[----:B------:R-:W1:Y:S01]  /*0050*/  S2R R3, SR_CTAID.X ;  /* 0x0000000000037919 */ /* 0x000e620000002500 */
[----:B------:R-:W-:Y:S01]  /*0060*/  ULDC.64 UR4, c[0x0][0x118] ;  /* 0x0000460000047ab9 */ /* 0x000fe20000000a00 */
[----:B0-----:R-:W-:-:S05]  /*0070*/  IMAD.SHL.U32 R0, R0, 0x2, RZ ;  /* 0x0000000200007824 */ /* 0x001fca00078e00ff */
[----:B------:R-:W-:-:S05]  /*0080*/  LOP3.LUT R0, R0, 0x1fe, RZ, 0xc0, !PT ;  /* 0x000001fe00007812 */ /* 0x000fca00078ec0ff */
[----:B-1----:R-:W-:-:S04]  /*0090*/  IMAD R3, R3, 0x200, R0 ;  /* 0x0000020003037824 */ /* 0x002fc800078e0200 */
[----:B------:R-:W-:-:S05]  /*00a0*/  IMAD.HI R0, R3, -0x5f5f5f5f, R2 ;  /* 0xa0a0a0a103007827 */ /* 0x000fca00078e0202 */
[----:B------:R-:W-:-:S04]  /*00b0*/  SHF.R.U32.HI R5, RZ, 0x1f, R0 ;  /* 0x0000001fff057819 */ /* 0x000fc80000011600 */
[----:B------:R-:W-:-:S04]  /*00c0*/  LEA.HI.SX32 R0, R0, R5, 0xe ;  /* 0x0000000500007211 */ /* 0x000fc800078f72ff */
[----:B------:R-:W-:-:S05]  /*00d0*/  PRMT R2, R0, 0x9910, RZ ;  /* 0x0000991000027816 */ /* 0x000fca00000000ff */
[----:B------:R-:W-:-:S05]  /*00e0*/  IMAD R2, R2, 0x2aab, RZ ;  /* 0x00002aab02027824 */ /* 0x000fca00078e02ff */
[----:B------:R-:W-:-:S04]  /*00f0*/  SHF.R.S32.HI R2, RZ, 0x10, R2 ;  /* 0x00000010ff027819 */ /* 0x000fc80000011402 */
[----:B------:R-:W-:-:S04]  /*0100*/  LOP3.LUT R5, R2, 0xffff, RZ, 0xc0, !PT ;  /* 0x0000ffff02057812 */ /* 0x000fc800078ec0ff */
[----:B------:R-:W-:-:S04]  /*0110*/  SHF.R.U32.HI R2, RZ, 0x1, R5 ;  /* 0x00000001ff027819 */ /* 0x000fc80000011605 */
[----:B------:R-:W-:-:S04]  /*0120*/  LEA.HI R2, R5, R2, RZ, 0x11 ;  /* 0x0000000205027211 */ /* 0x000fc800078f88ff */
[----:B------:R-:W-:Y:S01]  /*0130*/  PRMT R4, R2, 0x9910, RZ ;  /* 0x0000991002047816 */ /* 0x000fe200000000ff */
[----:B------:R-:W-:-:S04]  /*0140*/  IMAD.HI R2, R3, 0x2aaaaaab, RZ ;  /* 0x2aaaaaab03027827 */ /* 0x000fc800078e02ff */
[----:B------:R-:W-:Y:S01]  /*0150*/  IMAD R4, R4, 0xc, RZ ;  /* 0x0000000c04047824 */ /* 0x000fe200078e02ff */
[----:B------:R-:W-:-:S03]  /*0160*/  SHF.R.U32.HI R5, RZ, 0x1f, R2 ;  /* 0x0000001fff057819 */ /* 0x000fc60000011602 */
[----:B------:R-:W-:Y:S01]  /*0170*/  IMAD.MOV R4, RZ, RZ, -R4 ;  /* 0x000000ffff047224 */ /* 0x000fe200078e0a04 */
[----:B------:R-:W-:-:S04]  /*0180*/  LEA.HI.SX32 R5, R2, R5, 0x1c ;  /* 0x0000000502057211 */ /* 0x000fc800078fe2ff */
[----:B------:R-:W-:Y:S01]  /*0190*/  PRMT R7, R4, 0x7710, RZ ;  /* 0x0000771004077816 */ /* 0x000fe200000000ff */
[----:B------:R-:W-:-:S04]  /*01a0*/  IMAD.HI R4, R5, 0x78787879, RZ ;  /* 0x7878787905047827 */ /* 0x000fc800078e02ff */
[----:B------:R-:W-:Y:S01]  /*01b0*/  IMAD.IADD R2, R0, 0x1, R7 ;  /* 0x0000000100027824 */ /* 0x000fe200078e0207 */
[----:B------:R-:W-:-:S04]  /*01c0*/  SHF.R.U32.HI R7, RZ, 0x1f, R4 ;  /* 0x0000001fff077819 */ /* 0x000fc80000011604 */
[----:B------:R-:W-:Y:S01]  /*01d0*/  PRMT R6, R2, 0x9910, RZ ;  /* 0x0000991002067816 */ /* 0x000fe200000000ff */
[----:B------:R-:W-:Y:S01]  /*01e0*/  IMAD.MOV.U32 R2, RZ, RZ, RZ ;  /* 0x000000ffff027224 */ /* 0x000fe200078e00ff */
[----:B------:R-:W-:-:S03]  /*01f0*/  LEA.HI.SX32 R4, R4, R7, 0x15 ;  /* 0x0000000704047211 */ /* 0x000fc600078faaff */
[----:B------:R-:W-:-:S04]  /*0200*/  IMAD.HI R2, R3, -0x29d47f29, R2 ;  /* 0xd62b80d703027827 */ /* 0x000fc800078e0202 */
[----:B------:R-:W-:Y:S01]  /*0210*/  IMAD R7, R4, -0x1100, R5 ;  /* 0xffffef0004077824 */ /* 0x000fe200078e0205 */
[----:B------:R-:W-:Y:S01]  /*0220*/  SHF.R.U32.HI R9, RZ, 0x1f, R2 ;  /* 0x0000001fff097819 */ /* 0x000fe20000011602 */
[----:B------:R-:W-:Y:S02]  /*0230*/  IMAD R4, R6, 0x60, RZ ;  /* 0x0000006006047824 */ /* 0x000fe400078e02ff */
[----:B------:R-:W-:Y:S01]  /*0240*/  IMAD R6, R7, 0xd80, RZ ;  /* 0x00000d8007067824 */ /* 0x000fe200078e02ff */
[----:B------:R-:W-:Y:S01]  /*0250*/  LEA.HI.SX32 R9, R2, R9, 0xa ;  /* 0x0000000902097211 */ /* 0x000fe200078f52ff */
[----:B------:R-:W-:Y:S01]  /*0260*/  IMAD R2, R5, -0x60, R3 ;  /* 0xffffffa005027824 */ /* 0x000fe200078e0203 */
[----:B------:R-:W-:Y:S01]  /*0270*/  PRMT R8, R4, 0x9910, RZ ;  /* 0x0000991004087816 */ /* 0x000fe200000000ff */
[C---:B------:R-:W-:Y:S02]  /*0280*/  IMAD R14, R0.reuse, 0x100, R7 ;  /* 0x00000100000e7824 */ /* 0x040fe400078e0207 */
[C-C-:B------:R-:W-:Y:S01]  /*0290*/  IMAD R4, R9.reuse, 0xd8000, R6.reuse ;  /* 0x000d800009047824 */ /* 0x140fe200078e0206 */
[----:B------:R-:W-:Y:S01]  /*02a0*/  MOV R5, R8 ;  /* 0x0000000800057202 */ /* 0x000fe20000000f00 */
[----:B------:R-:W-:Y:S01]  /*02b0*/  IMAD R6, R9, 0xd80000, R6 ;  /* 0x00d8000009067824 */ /* 0x000fe200078e0206 */
[----:B------:R-:W-:Y:S01]  /*02c0*/  SHF.R.S32.HI R12, RZ, 0x1f, R2 ;  /* 0x0000001fff0c7819 */ /* 0x000fe20000011402 */
[----:B------:R-:W-:Y:S01]  /*02d0*/  IMAD.SHL.U32 R8, R0, 0x1000, RZ ;  /* 0x0000100000087824 */ /* 0x000fe200078e00ff */
[----:B------:R-:W-:Y:S01]  /*02e0*/  SHF.R.S32.HI R10, RZ, 0x1f, R4 ;  /* 0x0000001fff0a7819 */ /* 0x000fe20000011404 */
[----:B------:R-:W-:Y:S01]  /*02f0*/  IMAD.MOV.U32 R0, RZ, RZ, RZ ;  /* 0x000000ffff007224 */ /* 0x000fe200078e00ff */
[----:B------:R-:W-:-:S02]  /*0300*/  IADD3 R13, P0, P1, R4, R2, R5 ;  /* 0x00000002040d7210 */ /* 0x000fc4000791e005 */
[--C-:B------:R-:W-:Y:S02]  /*0310*/  SHF.R.S32.HI R11, RZ, 0x1f, R5.reuse ;  /* 0x0000001fff0b7819 */ /* 0x100fe40000011405 */
[----:B------:R-:W-:Y:S02]  /*0320*/  IADD3 R6, R6, R2, R5 ;  /* 0x0000000206067210 */ /* 0x000fe40007ffe005 */
[----:B------:R-:W-:Y:S02]  /*0330*/  IADD3.X R10, R10, R12, R11, P0, P1 ;  /* 0x0000000c0a0a7210 */ /* 0x000fe400007e240b */
[C---:B------:R-:W-:Y:S02]  /*0340*/  ISETP.GE.AND P0, PT, R7.reuse, 0x100, PT ;  /* 0x000001000700780c */ /* 0x040fe40003f06270 */
[----:B------:R-:W-:Y:S02]  /*0350*/  ISETP.GT.AND P1, PT, R7, 0xff, PT ;  /* 0x000000ff0700780c */ /* 0x000fe40003f24270 */
[----:B------:R-:W-:-:S02]  /*0360*/  LEA R4, P2, R13, c[0x0][0x160], 0x1 ;  /* 0x000058000d047a11 */ /* 0x000fc400078408ff */
[----:B------:R-:W-:Y:S02]  /*0370*/  IADD3 R18, R6, -0xd7b80, RZ ;  /* 0xfff2848006127810 */ /* 0x000fe40007ffe0ff */
[----:B------:R-:W-:Y:S02]  /*0380*/  LEA.HI.X R5, R13, c[0x0][0x164], R10, 0x1, P2 ;  /* 0x000059000d057a11 */ /* 0x000fe400010f0c0a */
[----:B------:R-:W-:Y:S01]  /*0390*/  MOV R10, RZ ;  /* 0x000000ff000a7202 */ /* 0x000fe20000000f00 */
[----:B------:R-:W-:Y:S01]  /*03a0*/  IMAD.WIDE R18, R18, R19, c[0x0][0x178] ;  /* 0x00005e0012127625 */ /* 0x000fe200078e0213 */
[----:B------:R-:W-:Y:S02]  /*03b0*/  SHF.R.S32.HI R9, RZ, 0x1f, R7 ;  /* 0x0000001fff097819 */ /* 0x000fe40000011407 */
[----:B------:R-:W-:Y:S02]  /*03c0*/  IADD3 R12, P3, R7, R8, RZ ;  /* 0x00000008070c7210 */ /* 0x000fe40007f7e0ff */
[----:B------:R-:W-:Y:S01]  /*03d0*/  MOV R11, 0x4 ;  /* 0x00000004000b7802 */ /* 0x000fe20000000f00 */
[----:B------:R-:W2:Y:S01]  /*03e0*/  @!P0 LDG.E R10, [R4.64+0x900] ;  /* 0x00090004040a8981 */ /* 0x000ea2000c1e1900 */
[----:B------:R-:W-:-:S02]  /*03f0*/  LEA.HI.X.SX32 R9, R8, R9, 0x1, P3 ;  /* 0x0000000908097211 */ /* 0x000fc400018f0eff */
[----:B------:R-:W-:Y:S01]  /*0400*/  LEA R6, P2, R12, c[0x0][0x180], 0x2 ;  /* 0x000060000c067a11 */ /* 0x000fe200078410ff */
[----:B------:R-:W3:Y:S01]  /*0410*/  @P1 LDG.E R21, [R18.64] ;  /* 0x0000000412151981 */ /* 0x000ee2000c1e1900 */
[-C--:B------:R-:W-:Y:S01]  /*0420*/  IMAD.WIDE R14, R14, R11.reuse, c[0x0][0x168] ;  /* 0x00005a000e0e7625 */ /* 0x080fe200078e020b */
[----:B------:R-:W-:Y:S01]  /*0430*/  CS2R R22, SRZ ;  /* 0x0000000000167805 */ /* 0x000fe2000001ff00 */
[----:B------:R-:W-:Y:S02]  /*0440*/  LEA.HI.X R7, R12, c[0x0][0x184], R9, 0x2, P2 ;  /* 0x000061000c077a11 */ /* 0x000fe400010f1409 */
[----:B------:R-:W-:Y:S01]  /*0450*/  CS2R R12, SRZ ;  /* 0x00000000000c7805 */ /* 0x000fe2000001ff00 */
[----:B------:R0:W4:Y:S01]  /*0460*/  @!P0 LDG.E.EL R20, [R14.64] ;  /* 0x000000040e148981 */ /* 0x000122000c2e1900 */
[----:B------:R-:W-:Y:S01]  /*0470*/  CS2R R8, SRZ ;  /* 0x0000000000087805 */ /* 0x000fe2000001ff00 */
[CC--:B------:R-:W-:Y:S02]  /*0480*/  IMAD.WIDE R16, R2.reuse, R11.reuse, c[0x0][0x170] ;  /* 0x00005c0002107625 */ /* 0x0c0fe400078e020b */
[----:B------:R0:W5:Y:S04]  /*0490*/  @!P0 LDG.E.EL R0, [R14.64] ;  /* 0x000000040e008981 */ /* 0x000168000c2e1900 */
[----:B------:R-:W5:Y:S04]  /*04a0*/  @P1 LDG.E.EL R22, [R6.64+-0x400] ;  /* 0xfffc000406161981 */ /* 0x000f68000c2e1900 */
[----:B------:R-:W5:Y:S01]  /*04b0*/  @P1 LDG.E.EL R23, [R6.64+-0x400] ;  /* 0xfffc000406171981 */ /* 0x000f62000c2e1900 */
[----:B0-----:R-:W-:-:S03]  /*04c0*/  IMAD.WIDE R14, R2, R11, c[0x0][0x188] ;  /* 0x00006200020e7625 */ /* 0x001fc600078e020b */
[----:B------:R-:W5:Y:S04]  /*04d0*/  @!P0 LDG.E.EL.64 R12, [R16.64] ;  /* 0x00000004100c8981 */ /* 0x000f68000c2e1b00 */
[----:B------:R-:W5:Y:S01]  /*04e0*/  @P1 LDG.E.EL.64 R8, [R14.64] ;  /* 0x000000040e081981 */ /* 0x000f62000c2e1b00 */
[C---:B--2---:R-:W-:Y:S02]  /*04f0*/  PRMT R2, R10.reuse, 0x7632, R2 ;  /* 0x000076320a027816 */ /* 0x044fe40000000002 */
[C---:B---3--:R-:W-:Y:S01]  /*0500*/  PRMT R4, R21.reuse, 0x7632, R4 ;  /* 0x0000763215047816 */ /* 0x048fe20000000004 */
[----:B------:R-:W-:Y:S01]  /*0510*/  IMAD.U32 R5, R10, 0x10000, RZ ;  /* 0x000100000a057824 */ /* 0x000fe200078e00ff */
[----:B------:R-:W-:Y:S01]  /*0520*/  SHF.L.U32 R21, R21, 0x10, RZ ;  /* 0x0000001015157819 */ /* 0x000fe200000006ff */
[----:B------:R-:W-:-:S02]  /*0530*/  IMAD.U32 R19, R2, 0x10000, RZ ;  /* 0x0001000002137824 */ /* 0x000fc400078e00ff */
[----:B------:R-:W-:Y:S01]  /*0540*/  IMAD.U32 R4, R4, 0x10000, RZ ;  /* 0x0001000004047824 */ /* 0x000fe200078e00ff */
[----:B----4-:R-:W-:Y:S01]  /*0550*/  FMUL R5, R5, R20 ;  /* 0x0000001405057220 */ /* 0x010fe20000400000 */
[----:B-----5:R-:W-:Y:S01]  /*0560*/  FMUL R0, R19, R0 ;  /* 0x0000000013007220 */ /* 0x020fe20000400000 */
[----:B------:R-:W-:Y:S01]  /*0570*/  FMUL R21, R21, R22 ;  /* 0x0000001615157220 */ /* 0x000fe20000400000 */
[----:B------:R-:W-:Y:S01]  /*0580*/  FMUL R4, R4, R23 ;  /* 0x0000001704047220 */ /* 0x000fe20000400000 */
[----:B------:R-:W-:Y:S01]  /*0590*/  IMAD.WIDE R2, R3, R11, c[0x0][0x190] ;  /* 0x0000640003027625 */ /* 0x000fe200078e020b */
[----:B------:R-:W-:Y:S01]  /*05a0*/  FMUL R12, R5, R12 ;  /* 0x0000000c050c7220 */ /* 0x000fe20000400000 */
[----:B------:R-:W-:Y:S01]  /*05b0*/  FMUL R13, R0, R13 ;  /* 0x0000000d000d7220 */ /* 0x000fe20000400000 */
[----:B------:R-:W-:Y:S01]  /*05c0*/  @P0 FMUL R12, R21, R8 ;  /* 0x00000008150c0220 */ /* 0x000fe20000400000 */
[----:B------:R-:W-:-:S05]  /*05d0*/  @P0 FMUL R13, R4, R9 ;  /* 0x00000009040d0220 */ /* 0x000fca0000400000 */
[----:B------:R-:W-:Y:S01]  /*05e0*/  STG.E.64 [R2.64], R12 ;  /* 0x0000000c02007986 */ /* 0x000fe2000c101b04 */
[----:B------:R-:W-:Y:S05]  /*05f0*/  EXIT ;  /* 0x000000000000794d */ /* 0x000fea0003800000 */
.L_x_0:
[----:B------:R-:W-:-:S00]  /*0600*/  BRA `(.L_x_0) ;  /* 0xfffffff000007947 */ /* 0x000fc0000383ffff */
[----:B------:R-:W-:-:S00]  /*0610*/  NOP ;  /* 0x0000000000007918 */ /* 0x000fc00000000000 */
        /* <DEDUP_REMOVED lines=14> */
.L_x_1:
